//
// Generated by NVIDIA NVVM Compiler
//
// Compiler Build ID: CL-36424714
// Cuda compilation tools, release 13.0, V13.0.88
// Based on NVVM 20.0.0
//

.version 9.0
.target sm_100
.address_size 64

	// .globl	_Z18matrixAddKernel_1DPKfS0_Pfii

.visible .entry _Z18matrixAddKernel_1DPKfS0_Pfii(
	.param .u64 .ptr .align 1 _Z18matrixAddKernel_1DPKfS0_Pfii_param_0,
	.param .u64 .ptr .align 1 _Z18matrixAddKernel_1DPKfS0_Pfii_param_1,
	.param .u64 .ptr .align 1 _Z18matrixAddKernel_1DPKfS0_Pfii_param_2,
	.param .u32 _Z18matrixAddKernel_1DPKfS0_Pfii_param_3,
	.param .u32 _Z18matrixAddKernel_1DPKfS0_Pfii_param_4
)
{
	.reg .pred 	%p<2>;
	.reg .b32 	%r<8>;
	.reg .b32 	%f<4>;
	.reg .b64 	%rd<11>;

	ld.param.u64 	%rd1, [_Z18matrixAddKernel_1DPKfS0_Pfii_param_0];
	ld.param.u64 	%rd2, [_Z18matrixAddKernel_1DPKfS0_Pfii_param_1];
	ld.param.u64 	%rd3, [_Z18matrixAddKernel_1DPKfS0_Pfii_param_2];
	ld.param.u32 	%r2, [_Z18matrixAddKernel_1DPKfS0_Pfii_param_3];
	ld.param.u32 	%r3, [_Z18matrixAddKernel_1DPKfS0_Pfii_param_4];
	mov.u32 	%r4, %ctaid.x;
	mov.u32 	%r5, %ntid.x;
	mov.u32 	%r6, %tid.x;
	mad.lo.s32 	%r1, %r4, %r5, %r6;
	mul.lo.s32 	%r7, %r3, %r2;
	setp.ge.s32 	%p1, %r1, %r7;
	@%p1 bra 	$L__BB0_2;
	cvta.to.global.u64 	%rd4, %rd1;
	cvta.to.global.u64 	%rd5, %rd2;
	cvta.to.global.u64 	%rd6, %rd3;
	mul.wide.s32 	%rd7, %r1, 4;
	add.s64 	%rd8, %rd4, %rd7;
	ld.global.f32 	%f1, [%rd8];
	add.s64 	%rd9, %rd5, %rd7;
	ld.global.f32 	%f2, [%rd9];
	add.f32 	%f3, %f1, %f2;
	add.s64 	%rd10, %rd6, %rd7;
	st.global.f32 	[%rd10], %f3;
$L__BB0_2:
	ret;

}
	// .globl	_Z18matrixAddKernel_2DPKfS0_Pfii
.visible .entry _Z18matrixAddKernel_2DPKfS0_Pfii(
	.param .u64 .ptr .align 1 _Z18matrixAddKernel_2DPKfS0_Pfii_param_0,
	.param .u64 .ptr .align 1 _Z18matrixAddKernel_2DPKfS0_Pfii_param_1,
	.param .u64 .ptr .align 1 _Z18matrixAddKernel_2DPKfS0_Pfii_param_2,
	.param .u32 _Z18matrixAddKernel_2DPKfS0_Pfii_param_3,
	.param .u32 _Z18matrixAddKernel_2DPKfS0_Pfii_param_4
)
{
	.reg .pred 	%p<4>;
	.reg .b32 	%r<12>;
	.reg .b32 	%f<4>;
	.reg .b64 	%rd<11>;

	ld.param.u64 	%rd1, [_Z18matrixAddKernel_2DPKfS0_Pfii_param_0];
	ld.param.u64 	%rd2, [_Z18matrixAddKernel_2DPKfS0_Pfii_param_1];
	ld.param.u64 	%rd3, [_Z18matrixAddKernel_2DPKfS0_Pfii_param_2];
	ld.param.u32 	%r2, [_Z18matrixAddKernel_2DPKfS0_Pfii_param_3];
	ld.param.u32 	%r3, [_Z18matrixAddKernel_2DPKfS0_Pfii_param_4];
	mov.u32 	%r4, %ctaid.y;
	mov.u32 	%r5, %ntid.y;
	mov.u32 	%r6, %tid.y;
	mad.lo.s32 	%r7, %r4, %r5, %r6;
	mov.u32 	%r8, %ctaid.x;
	mov.u32 	%r9, %ntid.x;
	mov.u32 	%r10, %tid.x;
	mad.lo.s32 	%r11, %r8, %r9, %r10;
	mad.lo.s32 	%r1, %r3, %r7, %r11;
	setp.ge.s32 	%p1, %r7, %r2;
	setp.ge.s32 	%p2, %r11, %r3;
	or.pred  	%p3, %p1, %p2;
	@%p3 bra 	$L__BB1_2;
	cvta.to.global.u64 	%rd4, %rd1;
	cvta.to.global.u64 	%rd5, %rd2;
	cvta.to.global.u64 	%rd6, %rd3;
	mul.wide.s32 	%rd7, %r1, 4;
	add.s64 	%rd8, %rd4, %rd7;
	ld.global.f32 	%f1, [%rd8];
	add.s64 	%rd9, %rd5, %rd7;
	ld.global.f32 	%f2, [%rd9];
	add.f32 	%f3, %f1, %f2;
	add.s64 	%rd10, %rd6, %rd7;
	st.global.f32 	[%rd10], %f3;
$L__BB1_2:
	ret;

}


// ===== COMPILED SASS (sm_100) =====

	.target	sm_100

	.elftype	@"ET_EXEC"


//--------------------- .note.nv.tkinfo           --------------------------
	.section	.note.nv.tkinfo,"",@"SHT_NOTE"
	.sectionflags	@"SHF_NOTE_NV_TKINFO"
	.tkinfo
        /*0018*/ 	.word	0x00000002
        /*0030*/ 	.string	""
        /*0030*/ 	.string	"ptxas"
        /*0030*/ 	.string	"Cuda compilation tools, release 13.0, V13.0.88"
        /*0030*/ 	.string	"Build cuda_13.0.r13.0/compiler.36424714_0"
        /*0030*/ 	.string	"-arch sm_100 -m 64 "



//--------------------- .note.nv.cuinfo           --------------------------
	.section	.note.nv.cuinfo,"",@"SHT_NOTE"
	.sectionflags	@"SHF_NOTE_NV_CUINFO"
        /*0018*/ 	.short	0x0002
        /*001a*/ 	.short	0x0064
        /*001c*/ 	.short	0x0082
	.zero		2


//--------------------- .nv.info                  --------------------------
	.section	.nv.info,"",@"SHT_CUDA_INFO"
	.align	4


	//----- nvinfo : EIATTR_REGCOUNT
	.align		4
        /*0000*/ 	.byte	0x04, 0x2f
        /*0002*/ 	.short	(.L_1 - .L_0)
	.align		4
.L_0:
        /*0004*/ 	.word	index@(_Z18matrixAddKernel_1DPKfS0_Pfii)
        /*0008*/ 	.word	0x0000000c


	//----- nvinfo : EIATTR_FRAME_SIZE
	.align		4
.L_1:
        /*000c*/ 	.byte	0x04, 0x11
        /*000e*/ 	.short	(.L_3 - .L_2)
	.align		4
.L_2:
        /*0010*/ 	.word	index@(_Z18matrixAddKernel_1DPKfS0_Pfii)
        /*0014*/ 	.word	0x00000000


	//----- nvinfo : EIATTR_REGCOUNT
	.align		4
.L_3:
        /*0018*/ 	.byte	0x04, 0x2f
        /*001a*/ 	.short	(.L_5 - .L_4)
	.align		4
.L_4:
        /*001c*/ 	.word	index@(_Z18matrixAddKernel_2DPKfS0_Pfii)
        /*0020*/ 	.word	0x0000000c


	//----- nvinfo : EIATTR_FRAME_SIZE
	.align		4
.L_5:
        /*0024*/ 	.byte	0x04, 0x11
        /*0026*/ 	.short	(.L_7 - .L_6)
	.align		4
.L_6:
        /*0028*/ 	.word	index@(_Z18matrixAddKernel_2DPKfS0_Pfii)
        /*002c*/ 	.word	0x00000000


	//----- nvinfo : EIATTR_MIN_STACK_SIZE
	.align		4
.L_7:
        /*0030*/ 	.byte	0x04, 0x12
        /*0032*/ 	.short	(.L_9 - .L_8)
	.align		4
.L_8:
        /*0034*/ 	.word	index@(_Z18matrixAddKernel_2DPKfS0_Pfii)
        /*0038*/ 	.word	0x00000000


	//----- nvinfo : EIATTR_MIN_STACK_SIZE
	.align		4
.L_9:
        /*003c*/ 	.byte	0x04, 0x12
        /*003e*/ 	.short	(.L_11 - .L_10)
	.align		4
.L_10:
        /*0040*/ 	.word	index@(_Z18matrixAddKernel_1DPKfS0_Pfii)
        /*0044*/ 	.word	0x00000000
.L_11:


//--------------------- .nv.compat                --------------------------
	.section	.nv.compat,"",@"SHT_CUDA_COMPAT_INFO"
	.align	4
        /*0000*/ 	.byte	0x02, 0x09, 0x00, 0x00, 0x02, 0x02, 0x01, 0x00, 0x02, 0x05, 0x05, 0x00, 0x03, 0x07, 0x01, 0x01
        /*0010*/ 	.byte	0x02, 0x03, 0x00, 0x00, 0x02, 0x06, 0x01, 0x00, 0x04, 0x0b, 0x08, 0x00, 0x09, 0x00, 0x00, 0x00
        /*0020*/ 	.byte	0x00, 0x00, 0x00, 0x00


//--------------------- .nv.info._Z18matrixAddKernel_2DPKfS0_Pfii --------------------------
	.section	.nv.info._Z18matrixAddKernel_2DPKfS0_Pfii,"",@"SHT_CUDA_INFO"
	.sectionflags	@""
	.align	4


	//----- nvinfo : EIATTR_CUDA_API_VERSION
	.align		4
        /*0000*/ 	.byte	0x04, 0x37
        /*0002*/ 	.short	(.L_13 - .L_12)
.L_12:
        /*0004*/ 	.word	0x00000082


	//----- nvinfo : EIATTR_KPARAM_INFO
	.align		4
.L_13:
        /*0008*/ 	.byte	0x04, 0x17
        /*000a*/ 	.short	(.L_15 - .L_14)
.L_14:
        /*000c*/ 	.word	0x00000000
        /*0010*/ 	.short	0x0004
        /*0012*/ 	.short	0x001c
        /*0014*/ 	.byte	0x00, 0xf0, 0x11, 0x00


	//----- nvinfo : EIATTR_KPARAM_INFO
	.align		4
.L_15:
        /*0018*/ 	.byte	0x04, 0x17
        /*001a*/ 	.short	(.L_17 - .L_16)
.L_16:
        /*001c*/ 	.word	0x00000000
        /*0020*/ 	.short	0x0003
        /*0022*/ 	.short	0x0018
        /*0024*/ 	.byte	0x00, 0xf0, 0x11, 0x00


	//----- nvinfo : EIATTR_KPARAM_INFO
	.align		4
.L_17:
        /*0028*/ 	.byte	0x04, 0x17
        /*002a*/ 	.short	(.L_19 - .L_18)
.L_18:
        /*002c*/ 	.word	0x00000000
        /*0030*/ 	.short	0x0002
        /*0032*/ 	.short	0x0010
        /*0034*/ 	.byte	0x00, 0xf5, 0x21, 0x00


	//----- nvinfo : EIATTR_KPARAM_INFO
	.align		4
.L_19:
        /*0038*/ 	.byte	0x04, 0x17
        /*003a*/ 	.short	(.L_21 - .L_20)
.L_20:
        /*003c*/ 	.word	0x00000000
        /*0040*/ 	.short	0x0001
        /*0042*/ 	.short	0x0008
        /*0044*/ 	.byte	0x00, 0xf5, 0x21, 0x00


	//----- nvinfo : EIATTR_KPARAM_INFO
	.align		4
.L_21:
        /*0048*/ 	.byte	0x04, 0x17
        /*004a*/ 	.short	(.L_23 - .L_22)
.L_22:
        /*004c*/ 	.word	0x00000000
        /*0050*/ 	.short	0x0000
        /*0052*/ 	.short	0x0000
        /*0054*/ 	.byte	0x00, 0xf5, 0x21, 0x00


	//----- nvinfo : EIATTR_SPARSE_MMA_MASK
	.align		4
.L_23:
        /*0058*/ 	.byte	0x03, 0x50
        /*005a*/ 	.short	0x0000


	//----- nvinfo : EIATTR_MAXREG_COUNT
	.align		4
        /*005c*/ 	.byte	0x03, 0x1b
        /*005e*/ 	.short	0x00ff


	//----- nvinfo : EIATTR_MERCURY_ISA_VERSION
	.align		4
        /*0060*/ 	.byte	0x03, 0x5f
        /*0062*/ 	.short	0x0101


	//----- nvinfo : EIATTR_VRC_CTA_INIT_COUNT
	.align		4
        /*0064*/ 	.byte	0x02, 0x4a
	.zero		1
	.zero		1


	//----- nvinfo : EIATTR_EXIT_INSTR_OFFSETS
	.align		4
        /*0068*/ 	.byte	0x04, 0x1c
        /*006a*/ 	.short	(.L_25 - .L_24)


	//   ....[0]....
.L_24:
        /*006c*/ 	.word	0x000000d0


	//   ....[1]....
        /*0070*/ 	.word	0x00000190


	//----- nvinfo : EIATTR_CBANK_PARAM_SIZE
	.align		4
.L_25:
        /*0074*/ 	.byte	0x03, 0x19
        /*0076*/ 	.short	0x0020


	//----- nvinfo : EIATTR_PARAM_CBANK
	.align		4
        /*0078*/ 	.byte	0x04, 0x0a
        /*007a*/ 	.short	(.L_27 - .L_26)
	.align		4
.L_26:
        /*007c*/ 	.word	index@(.nv.constant0._Z18matrixAddKernel_2DPKfS0_Pfii)
        /*0080*/ 	.short	0x0380
        /*0082*/ 	.short	0x0020


	//----- nvinfo : EIATTR_SW_WAR
	.align		4
.L_27:
        /*0084*/ 	.byte	0x04, 0x36
        /*0086*/ 	.short	(.L_29 - .L_28)
.L_28:
        /*0088*/ 	.word	0x00000008
.L_29:


//--------------------- .nv.info._Z18matrixAddKernel_1DPKfS0_Pfii --------------------------
	.section	.nv.info._Z18matrixAddKernel_1DPKfS0_Pfii,"",@"SHT_CUDA_INFO"
	.sectionflags	@""
	.align	4


	//----- nvinfo : EIATTR_CUDA_API_VERSION
	.align		4
        /*0000*/ 	.byte	0x04, 0x37
        /*0002*/ 	.short	(.L_31 - .L_30)
.L_30:
        /*0004*/ 	.word	0x00000082


	//----- nvinfo : EIATTR_KPARAM_INFO
	.align		4
.L_31:
        /*0008*/ 	.byte	0x04, 0x17
        /*000a*/ 	.short	(.L_33 - .L_32)
.L_32:
        /*000c*/ 	.word	0x00000000
        /*0010*/ 	.short	0x0004
        /*0012*/ 	.short	0x001c
        /*0014*/ 	.byte	0x00, 0xf0, 0x11, 0x00


	//----- nvinfo : EIATTR_KPARAM_INFO
	.align		4
.L_33:
        /*0018*/ 	.byte	0x04, 0x17
        /*001a*/ 	.short	(.L_35 - .L_34)
.L_34:
        /*001c*/ 	.word	0x00000000
        /*0020*/ 	.short	0x0003
        /*0022*/ 	.short	0x0018
        /*0024*/ 	.byte	0x00, 0xf0, 0x11, 0x00


	//----- nvinfo : EIATTR_KPARAM_INFO
	.align		4
.L_35:
        /*0028*/ 	.byte	0x04, 0x17
        /*002a*/ 	.short	(.L_37 - .L_36)
.L_36:
        /*002c*/ 	.word	0x00000000
        /*0030*/ 	.short	0x0002
        /*0032*/ 	.short	0x0010
        /*0034*/ 	.byte	0x00, 0xf5, 0x21, 0x00


	//----- nvinfo : EIATTR_KPARAM_INFO
	.align		4
.L_37:
        /*0038*/ 	.byte	0x04, 0x17
        /*003a*/ 	.short	(.L_39 - .L_38)
.L_38:
        /*003c*/ 	.word	0x00000000
        /*0040*/ 	.short	0x0001
        /*0042*/ 	.short	0x0008
        /*0044*/ 	.byte	0x00, 0xf5, 0x21, 0x00


	//----- nvinfo : EIATTR_KPARAM_INFO
	.align		4
.L_39:
        /*0048*/ 	.byte	0x04, 0x17
        /*004a*/ 	.short	(.L_41 - .L_40)
.L_40:
        /*004c*/ 	.word	0x00000000
        /*0050*/ 	.short	0x0000
        /*0052*/ 	.short	0x0000
        /*0054*/ 	.byte	0x00, 0xf5, 0x21, 0x00


	//----- nvinfo : EIATTR_SPARSE_MMA_MASK
	.align		4
.L_41:
        /*0058*/ 	.byte	0x03, 0x50
        /*005a*/ 	.short	0x0000


	//----- nvinfo : EIATTR_MAXREG_COUNT
	.align		4
        /*005c*/ 	.byte	0x03, 0x1b
        /*005e*/ 	.short	0x00ff


	//----- nvinfo : EIATTR_MERCURY_ISA_VERSION
	.align		4
        /*0060*/ 	.byte	0x03, 0x5f
        /*0062*/ 	.short	0x0101


	//----- nvinfo : EIATTR_VRC_CTA_INIT_COUNT
	.align		4
        /*0064*/ 	.byte	0x02, 0x4a
	.zero		1
	.zero		1


	//----- nvinfo : EIATTR_EXIT_INSTR_OFFSETS
	.align		4
        /*0068*/ 	.byte	0x04, 0x1c
        /*006a*/ 	.short	(.L_43 - .L_42)


	//   ....[0]....
.L_42:
        /*006c*/ 	.word	0x00000080


	//   ....[1]....
        /*0070*/ 	.word	0x00000140


	//----- nvinfo : EIATTR_CBANK_PARAM_SIZE
	.align		4
.L_43:
        /*0074*/ 	.byte	0x03, 0x19
        /*0076*/ 	.short	0x0020


	//----- nvinfo : EIATTR_PARAM_CBANK
	.align		4
        /*0078*/ 	.byte	0x04, 0x0a
        /*007a*/ 	.short	(.L_45 - .L_44)
	.align		4
.L_44:
        /*007c*/ 	.word	index@(.nv.constant0._Z18matrixAddKernel_1DPKfS0_Pfii)
        /*0080*/ 	.short	0x0380
        /*0082*/ 	.short	0x0020


	//----- nvinfo : EIATTR_SW_WAR
	.align		4
.L_45:
        /*0084*/ 	.byte	0x04, 0x36
        /*0086*/ 	.short	(.L_47 - .L_46)
.L_46:
        /*0088*/ 	.word	0x00000008
.L_47:


//--------------------- .nv.callgraph             --------------------------
	.section	.nv.callgraph,"",@"SHT_CUDA_CALLGRAPH"
	.align	4
	.sectionentsize	8
	.align		4
        /*0000*/ 	.word	0x00000000
	.align		4
        /*0004*/ 	.word	0xffffffff
	.align		4
        /*0008*/ 	.word	0x00000000
	.align		4
        /*000c*/ 	.word	0xfffffffe
	.align		4
        /*0010*/ 	.word	0x00000000
	.align		4
        /*0014*/ 	.word	0xfffffffd
	.align		4
        /*0018*/ 	.word	0x00000000
	.align		4
        /*001c*/ 	.word	0xfffffffc


//--------------------- .text._Z18matrixAddKernel_2DPKfS0_Pfii --------------------------
	.section	.text._Z18matrixAddKernel_2DPKfS0_Pfii,"ax",@progbits
	.align	128
        .global         _Z18matrixAddKernel_2DPKfS0_Pfii
        .type           _Z18matrixAddKernel_2DPKfS0_Pfii,@function
        .size           _Z18matrixAddKernel_2DPKfS0_Pfii,(.L_x_2 - _Z18matrixAddKernel_2DPKfS0_Pfii)
        .other          _Z18matrixAddKernel_2DPKfS0_Pfii,@"STO_CUDA_ENTRY STV_DEFAULT"
_Z18matrixAddKernel_2DPKfS0_Pfii:
.text._Z18matrixAddKernel_2DPKfS0_Pfii:
[----:B------:R-:W-:Y:S01]  /*0000*/  LDC R1, c[0x0][0x37c] ;  /* 0x0000df00ff017b82 */ /* 0x000fe20000000800 */
[----:B------:R-:W0:Y:S07]  /*0010*/  S2R R2, SR_TID.X ;  /* 0x0000000000027919 */ /* 0x000e2e0000002100 */
[----:B------:R-:W1:Y:S01]  /*0020*/  LDC R0, c[0x0][0x364] ;  /* 0x0000d900ff007b82 */ /* 0x000e620000000800 */
[----:B------:R-:W2:Y:S01]  /*0030*/  LDCU.64 UR6, c[0x0][0x398] ;  /* 0x00007300ff0677ac */ /* 0x000ea20008000a00 */
[----:B------:R-:W1:Y:S06]  /*0040*/  S2R R5, SR_TID.Y ;  /* 0x0000000000057919 */ /* 0x000e6c0000002200 */
[----:B------:R-:W0:Y:S08]  /*0050*/  S2UR UR5, SR_CTAID.X ;  /* 0x00000000000579c3 */ /* 0x000e300000002500 */
[----:B------:R-:W0:Y:S08]  /*0060*/  LDC R3, c[0x0][0x360] ;  /* 0x0000d800ff037b82 */ /* 0x000e300000000800 */
[----:B------:R-:W1:Y:S01]  /*0070*/  S2UR UR4, SR_CTAID.Y ;  /* 0x00000000000479c3 */ /* 0x000e620000002600 */
[----:B0-----:R-:W-:-:S05]  /*0080*/  IMAD R3, R3, UR5, R2 ;  /* 0x0000000503037c24 */ /* 0x001fca000f8e0202 */
[----:B--2---:R-:W-:Y:S01]  /*0090*/  ISETP.GE.AND P0, PT, R3, UR7, PT ;  /* 0x0000000703007c0c */ /* 0x004fe2000bf06270 */
[----:B-1----:R-:W-:-:S04]  /*00a0*/  IMAD R0, R0, UR4, R5 ;  /* 0x0000000400007c24 */ /* 0x002fc8000f8e0205 */
[C---:B------:R-:W-:Y:S01]  /*00b0*/  IMAD R9, R0.reuse, UR7, R3 ;  /* 0x0000000700097c24 */ /* 0x040fe2000f8e0203 */
[----:B------:R-:W-:-:S13]  /*00c0*/  ISETP.GE.OR P0, PT, R0, UR6, P0 ;  /* 0x0000000600007c0c */ /* 0x000fda0008706670 */
[----:B------:R-:W-:Y:S05]  /*00d0*/  @P0 EXIT ;  /* 0x000000000000094d */ /* 0x000fea0003800000 */
[----:B------:R-:W0:Y:S01]  /*00e0*/  LDC.64 R2, c[0x0][0x380] ;  /* 0x0000e000ff027b82 */ /* 0x000e220000000a00 */
[----:B------:R-:W1:Y:S07]  /*00f0*/  LDCU.64 UR4, c[0x0][0x358] ;  /* 0x00006b00ff0477ac */ /* 0x000e6e0008000a00 */
[----:B------:R-:W2:Y:S08]  /*0100*/  LDC.64 R4, c[0x0][0x388] ;  /* 0x0000e200ff047b82 */ /* 0x000eb00000000a00 */
[----:B------:R-:W3:Y:S01]  /*0110*/  LDC.64 R6, c[0x0][0x390] ;  /* 0x0000e400ff067b82 */ /* 0x000ee20000000a00 */
[----:B0-----:R-:W-:-:S06]  /*0120*/  IMAD.WIDE R2, R9, 0x4, R2 ;  /* 0x0000000409027825 */ /* 0x001fcc00078e0202 */
[----:B-1----:R-:W4:Y:S01]  /*0130*/  LDG.E R2, desc[UR4][R2.64] ;  /* 0x0000000402027981 */ /* 0x002f22000c1e1900 */
[----:B--2---:R-:W-:-:S06]  /*0140*/  IMAD.WIDE R4, R9, 0x4, R4 ;  /* 0x0000000409047825 */ /* 0x004fcc00078e0204 */
[----:B------:R-:W4:Y:S01]  /*0150*/  LDG.E R5, desc[UR4][R4.64] ;  /* 0x0000000404057981 */ /* 0x000f22000c1e1900 */
[----:B---3--:R-:W-:-:S04]  /*0160*/  IMAD.WIDE R6, R9, 0x4, R6 ;  /* 0x0000000409067825 */ /* 0x008fc800078e0206 */
[----:B----4-:R-:W-:-:S05]  /*0170*/  FADD R9, R2, R5 ;  /* 0x0000000502097221 */ /* 0x010fca0000000000 */
[----:B------:R-:W-:Y:S01]  /*0180*/  STG.E desc[UR4][R6.64], R9 ;  /* 0x0000000906007986 */ /* 0x000fe2000c101904 */
[----:B------:R-:W-:Y:S05]  /*0190*/  EXIT ;  /* 0x000000000000794d */ /* 0x000fea0003800000 */
.L_x_0:
[----:B------:R-:W-:-:S00]  /*01a0*/  BRA `(.L_x_0) ;  /* 0xfffffffc00fc7947 */ /* 0x000fc0000383ffff */
[----:B------:R-:W-:-:S00]  /*01b0*/  NOP ;  /* 0x0000000000007918 */ /* 0x000fc00000000000 */
        /* <DEDUP_REMOVED lines=12> */
.L_x_2:


//--------------------- .text._Z18matrixAddKernel_1DPKfS0_Pfii --------------------------
	.section	.text._Z18matrixAddKernel_1DPKfS0_Pfii,"ax",@progbits
	.align	128
        .global         _Z18matrixAddKernel_1DPKfS0_Pfii
        .type           _Z18matrixAddKernel_1DPKfS0_Pfii,@function
        .size           _Z18matrixAddKernel_1DPKfS0_Pfii,(.L_x_3 - _Z18matrixAddKernel_1DPKfS0_Pfii)
        .other          _Z18matrixAddKernel_1DPKfS0_Pfii,@"STO_CUDA_ENTRY STV_DEFAULT"
_Z18matrixAddKernel_1DPKfS0_Pfii:
.text._Z18matrixAddKernel_1DPKfS0_Pfii:
[----:B------:R-:W-:Y:S01]  /*0000*/  LDC R1, c[0x0][0x37c] ;  /* 0x0000df00ff017b82 */ /* 0x000fe20000000800 */
[----:B------:R-:W0:Y:S07]  /*0010*/  S2R R0, SR_TID.X ;  /* 0x0000000000007919 */ /* 0x000e2e0000002100 */
[----:B------:R-:W0:Y:S01]  /*0020*/  S2UR UR6, SR_CTAID.X ;  /* 0x00000000000679c3 */ /* 0x000e220000002500 */
[----:B------:R-:W1:Y:S07]  /*0030*/  LDCU.64 UR4, c[0x0][0x398] ;  /* 0x00007300ff0477ac */ /* 0x000e6e0008000a00 */
[----:B------:R-:W0:Y:S01]  /*0040*/  LDC R9, c[0x0][0x360] ;  /* 0x0000d800ff097b82 */ /* 0x000e220000000800 */
[----:B-1----:R-:W-:Y:S01]  /*0050*/  UIMAD UR4, UR5, UR4, URZ ;  /* 0x00000004050472a4 */ /* 0x002fe2000f8e02ff */
[----:B0-----:R-:W-:-:S05]  /*0060*/  IMAD R9, R9, UR6, R0 ;  /* 0x0000000609097c24 */ /* 0x001fca000f8e0200 */
[----:B------:R-:W-:-:S13]  /*0070*/  ISETP.GE.AND P0, PT, R9, UR4, PT ;  /* 0x0000000409007c0c */ /* 0x000fda000bf06270 */
        /* <DEDUP_REMOVED lines=13> */
.L_x_1:
        /* <DEDUP_REMOVED lines=11> */
.L_x_3:


//--------------------- .nv.shared.reserved.0     --------------------------
	.section	.nv.shared.reserved.0,"aw",@nobits
	.weak		__nv_reservedSMEM_offset_0_alias
	.size		__nv_reservedSMEM_offset_0_alias, 0, 64
	.other		__nv_reservedSMEM_offset_0_alias,@"STO_CUDA_RESERVED_SHARED STV_DEFAULT"
__nv_reservedSMEM_offset_0_alias:
	.zero		0
	.zero		64


//--------------------- .nv.constant0._Z18matrixAddKernel_2DPKfS0_Pfii --------------------------
	.section	.nv.constant0._Z18matrixAddKernel_2DPKfS0_Pfii,"a",@progbits
	.sectionflags	@""
	.align	4
.nv.constant0._Z18matrixAddKernel_2DPKfS0_Pfii:
	.zero		928


//--------------------- .nv.constant0._Z18matrixAddKernel_1DPKfS0_Pfii --------------------------
	.section	.nv.constant0._Z18matrixAddKernel_1DPKfS0_Pfii,"a",@progbits
	.sectionflags	@""
	.align	4
.nv.constant0._Z18matrixAddKernel_1DPKfS0_Pfii:
	.zero		928


//--------------------- SYMBOLS --------------------------

	.type		.nv.reservedSmem.offset0,@object
	.size		.nv.reservedSmem.offset0,0x4
